      .version 3.1
      .target sm_35
      .address_size 64

      // Cray Fortran : Version 8.3.0  (u83050f83142i83148p83243a83009z83243)

      .file	1	"/lustre/atlas/scratch/csep22/trn001/nek5_acc/nek_2013_11_27/subs1.f"

      .entry sethlm_acc_$ck_L1769_1(
               .param .f64 $$_arg_dtbd_t31,
               .param .s32 $$_arg_ntot1_t32,
               .param .s64 $$arg_ptr_acc_vtrans_t8_t33,
               .param .s64 $$arg_ptr_acc_h2_t10_t34,
               .param .s64 $$arg_ptr_acc_param_t14_t35,
               .param .s32 $$_arg_acc_ifield_t18_t36 )
      {
      .reg .pred %p<3>;
      .reg .b32  %b<3>;
      .reg .s32  %s<5>;
      .reg .s64  %sd<8>;
      .reg .u32  %u<4>;
      .reg .f64  %fd<5>;
      //
      .loc                 1  1769  0
      .loc                 1  1770  0
      ld.param.s32         %s1, [$$_arg_ntot1_t32];    // subs1.f:1770 : $$mr_ntot1_35_t30
      setp.le.s32          %p1, %s1, 0;                // subs1.f:1770
      @%p1 bra             $sethlm_acc_$ck_L1769_1__l90__;// subs1.f:1770
      .loc                 1  1770  0
      mov.u32              %u1, %ntid.x;               // subs1.f:1770
      mov.u32              %u2, %ctaid.x;              // subs1.f:1770
      mov.u32              %u3, %tid.x;                // subs1.f:1770
      mad.lo.u32           %s2, %u1, %u2, %u3;         // subs1.f:1770 : $$id_t17
      setp.ge.s32          %p2, %s2, %s1;              // subs1.f:1770
      @%p2 bra             $sethlm_acc_$ck_L1769_1__l90__;// subs1.f:1770
      .loc                 1  1771  0
      ld.param.s32         %s3, [$$_arg_acc_ifield_t18_t36];// subs1.f:1771 : $$_arg_acc_ifield_t18_t36
      mad.lo.s32           %s4, 410000, %s3, %s2;      // subs1.f:1771
      shl.b32              %b1, %s4, 3;                // subs1.f:1771
      cvt.s64.s32          %sd1, %b1;                  // subs1.f:1771
      ld.param.s64         %sd2, [$$arg_ptr_acc_vtrans_t8_t33];// subs1.f:1771 : $$arg_ptr_acc_vtrans_t8_t33
      add.s64              %sd3, %sd2, %sd1;           // subs1.f:1771
      ld.param.s64         %sd4, [$$arg_ptr_acc_param_t14_t35];// subs1.f:1771 : $$arg_ptr_acc_param_t14_t35
      ld.global.nc.f64     %fd1, [%sd4 + 848];         // subs1.f:1771 : 106[$$arg_ptr_acc_param_t14_t35,0,ex].L
      ld.param.f64         %fd2, [$$_arg_dtbd_t31];    // subs1.f:1771 : $$_arg_dtbd_t31
      ld.global.nc.f64     %fd3, [%sd3 + -3280000];    // subs1.f:1771 : -410000[$$arg_ptr_acc_vtrans_t8_t33,_madd(410000,$$_arg_acc_ifield_t18_t36,$$id_t17),ex].L
      mad.rn.f64           %fd4, %fd2, %fd3, %fd1;     // subs1.f:1771
      shl.b32              %b2, %s2, 3;                // subs1.f:1771
      cvt.s64.s32          %sd5, %b2;                  // subs1.f:1771
      ld.param.s64         %sd6, [$$arg_ptr_acc_h2_t10_t34];// subs1.f:1771 : $$arg_ptr_acc_h2_t10_t34
      add.s64              %sd7, %sd6, %sd5;           // subs1.f:1771
      st.global.f64        [%sd7], %fd4;               // subs1.f:1771 : 0[$$arg_ptr_acc_h2_t10_t34,$$id_t17].L
$sethlm_acc_$ck_L1769_1__l90__:
      exit;
      } // sethlm_acc_$ck_L1769_1



// ===== COMPILED SASS (sm_100) =====

	.target	sm_100

	.elftype	@"ET_EXEC"


//--------------------- .note.nv.tkinfo           --------------------------
	.section	.note.nv.tkinfo,"",@"SHT_NOTE"
	.sectionflags	@"SHF_NOTE_NV_TKINFO"
	.tkinfo
        /*0018*/ 	.word	0x00000002
        /*0030*/ 	.string	""
        /*0030*/ 	.string	"ptxas"
        /*0030*/ 	.string	"Cuda compilation tools, release 13.0, V13.0.88"
        /*0030*/ 	.string	"Build cuda_13.0.r13.0/compiler.36424714_0"
        /*0030*/ 	.string	"-arch sm_100 "



//--------------------- .note.nv.cuinfo           --------------------------
	.section	.note.nv.cuinfo,"",@"SHT_NOTE"
	.sectionflags	@"SHF_NOTE_NV_CUINFO"
        /*0018*/ 	.short	0x0002
        /*001a*/ 	.short	0x0023
        /*001c*/ 	.short	0x0082
	.zero		2


//--------------------- .nv.info                  --------------------------
	.section	.nv.info,"",@"SHT_CUDA_INFO"
	.align	4


	//----- nvinfo : EIATTR_REGCOUNT
	.align		4
        /*0000*/ 	.byte	0x04, 0x2f
        /*0002*/ 	.short	(.L_1 - .L_0)
	.align		4
.L_0:
        /*0004*/ 	.word	index@(sethlm_acc_$ck_L1769_1)
        /*0008*/ 	.word	0x0000000c


	//----- nvinfo : EIATTR_FRAME_SIZE
	.align		4
.L_1:
        /*000c*/ 	.byte	0x04, 0x11
        /*000e*/ 	.short	(.L_3 - .L_2)
	.align		4
.L_2:
        /*0010*/ 	.word	index@(sethlm_acc_$ck_L1769_1)
        /*0014*/ 	.word	0x00000000


	//----- nvinfo : EIATTR_MIN_STACK_SIZE
	.align		4
.L_3:
        /*0018*/ 	.byte	0x04, 0x12
        /*001a*/ 	.short	(.L_5 - .L_4)
	.align		4
.L_4:
        /*001c*/ 	.word	index@(sethlm_acc_$ck_L1769_1)
        /*0020*/ 	.word	0x00000000
.L_5:


//--------------------- .nv.compat                --------------------------
	.section	.nv.compat,"",@"SHT_CUDA_COMPAT_INFO"
	.align	4
        /*0000*/ 	.byte	0x02, 0x09, 0x00, 0x00, 0x02, 0x02, 0x01, 0x00, 0x02, 0x05, 0x05, 0x00, 0x03, 0x07, 0x01, 0x01
        /*0010*/ 	.byte	0x02, 0x03, 0x00, 0x00, 0x02, 0x06, 0x01, 0x00, 0x04, 0x0b, 0x08, 0x00, 0x01, 0x00, 0x00, 0x00
        /*0020*/ 	.byte	0x00, 0x00, 0x00, 0x00


//--------------------- .nv.info.sethlm_acc_$ck_L1769_1 --------------------------
	.section	.nv.info.sethlm_acc_$ck_L1769_1,"",@"SHT_CUDA_INFO"
	.sectionflags	@""
	.align	4


	//----- nvinfo : EIATTR_CUDA_API_VERSION
	.align		4
        /*0000*/ 	.byte	0x04, 0x37
        /*0002*/ 	.short	(.L_7 - .L_6)
.L_6:
        /*0004*/ 	.word	0x00000082


	//----- nvinfo : EIATTR_KPARAM_INFO
	.align		4
.L_7:
        /*0008*/ 	.byte	0x04, 0x17
        /*000a*/ 	.short	(.L_9 - .L_8)
.L_8:
        /*000c*/ 	.word	0x00000000
        /*0010*/ 	.short	0x0005
        /*0012*/ 	.short	0x0028
        /*0014*/ 	.byte	0x00, 0xf0, 0x11, 0x00


	//----- nvinfo : EIATTR_KPARAM_INFO
	.align		4
.L_9:
        /*0018*/ 	.byte	0x04, 0x17
        /*001a*/ 	.short	(.L_11 - .L_10)
.L_10:
        /*001c*/ 	.word	0x00000000
        /*0020*/ 	.short	0x0004
        /*0022*/ 	.short	0x0020
        /*0024*/ 	.byte	0x00, 0xf0, 0x21, 0x00


	//----- nvinfo : EIATTR_KPARAM_INFO
	.align		4
.L_11:
        /*0028*/ 	.byte	0x04, 0x17
        /*002a*/ 	.short	(.L_13 - .L_12)
.L_12:
        /*002c*/ 	.word	0x00000000
        /*0030*/ 	.short	0x0003
        /*0032*/ 	.short	0x0018
        /*0034*/ 	.byte	0x00, 0xf0, 0x21, 0x00


	//----- nvinfo : EIATTR_KPARAM_INFO
	.align		4
.L_13:
        /*0038*/ 	.byte	0x04, 0x17
        /*003a*/ 	.short	(.L_15 - .L_14)
.L_14:
        /*003c*/ 	.word	0x00000000
        /*0040*/ 	.short	0x0002
        /*0042*/ 	.short	0x0010
        /*0044*/ 	.byte	0x00, 0xf0, 0x21, 0x00


	//----- nvinfo : EIATTR_KPARAM_INFO
	.align		4
.L_15:
        /*0048*/ 	.byte	0x04, 0x17
        /*004a*/ 	.short	(.L_17 - .L_16)
.L_16:
        /*004c*/ 	.word	0x00000000
        /*0050*/ 	.short	0x0001
        /*0052*/ 	.short	0x0008
        /*0054*/ 	.byte	0x00, 0xf0, 0x11, 0x00


	//----- nvinfo : EIATTR_KPARAM_INFO
	.align		4
.L_17:
        /*0058*/ 	.byte	0x04, 0x17
        /*005a*/ 	.short	(.L_19 - .L_18)
.L_18:
        /*005c*/ 	.word	0x00000000
        /*0060*/ 	.short	0x0000
        /*0062*/ 	.short	0x0000
        /*0064*/ 	.byte	0x00, 0xf0, 0x21, 0x00


	//----- nvinfo : EIATTR_SPARSE_MMA_MASK
	.align		4
.L_19:
        /*0068*/ 	.byte	0x03, 0x50
        /*006a*/ 	.short	0x0000


	//----- nvinfo : EIATTR_MAXREG_COUNT
	.align		4
        /*006c*/ 	.byte	0x03, 0x1b
        /*006e*/ 	.short	0x00ff


	//----- nvinfo : EIATTR_MERCURY_ISA_VERSION
	.align		4
        /*0070*/ 	.byte	0x03, 0x5f
        /*0072*/ 	.short	0x0101


	//----- nvinfo : EIATTR_VRC_CTA_INIT_COUNT
	.align		4
        /*0074*/ 	.byte	0x02, 0x4a
	.zero		1
	.zero		1


	//----- nvinfo : EIATTR_EXIT_INSTR_OFFSETS
	.align		4
        /*0078*/ 	.byte	0x04, 0x1c
        /*007a*/ 	.short	(.L_21 - .L_20)


	//   ....[0]....
.L_20:
        /*007c*/ 	.word	0x00000030


	//   ....[1]....
        /*0080*/ 	.word	0x00000090


	//   ....[2]....
        /*0084*/ 	.word	0x000001a0


	//----- nvinfo : EIATTR_CBANK_PARAM_SIZE
	.align		4
.L_21:
        /*0088*/ 	.byte	0x03, 0x19
        /*008a*/ 	.short	0x002c


	//----- nvinfo : EIATTR_PARAM_CBANK
	.align		4
        /*008c*/ 	.byte	0x04, 0x0a
        /*008e*/ 	.short	(.L_23 - .L_22)
	.align		4
.L_22:
        /*0090*/ 	.word	index@(.nv.constant0.sethlm_acc_$ck_L1769_1)
        /*0094*/ 	.short	0x0380
        /*0096*/ 	.short	0x002c


	//----- nvinfo : EIATTR_SW_WAR
	.align		4
.L_23:
        /*0098*/ 	.byte	0x04, 0x36
        /*009a*/ 	.short	(.L_25 - .L_24)
.L_24:
        /*009c*/ 	.word	0x00000008
.L_25:


//--------------------- .nv.callgraph             --------------------------
	.section	.nv.callgraph,"",@"SHT_CUDA_CALLGRAPH"
	.align	4
	.sectionentsize	8
	.align		4
        /*0000*/ 	.word	0x00000000
	.align		4
        /*0004*/ 	.word	0xffffffff
	.align		4
        /*0008*/ 	.word	0x00000000
	.align		4
        /*000c*/ 	.word	0xfffffffe
	.align		4
        /*0010*/ 	.word	0x00000000
	.align		4
        /*0014*/ 	.word	0xfffffffd
	.align		4
        /*0018*/ 	.word	0x00000000
	.align		4
        /*001c*/ 	.word	0xfffffffc


//--------------------- .text.sethlm_acc_$ck_L1769_1 --------------------------
	.section	.text.sethlm_acc_$ck_L1769_1,"ax",@progbits
	.align	128
.text.sethlm_acc_$ck_L1769_1:
        .type           sethlm_acc_$ck_L1769_1,@function
        .size           sethlm_acc_$ck_L1769_1,(.L_x_1 - sethlm_acc_$ck_L1769_1)
        .other          sethlm_acc_$ck_L1769_1,@"STO_CUDA_ENTRY STV_DEFAULT"
sethlm_acc_$ck_L1769_1:
[----:B------:R-:W-:Y:S01]  /*0000*/  LDC R1, c[0x0][0x37c] ;  /* 0x0000df00ff017b82 */ /* 0x000fe20000000800 */
[----:B------:R-:W0:Y:S02]  /*0010*/  LDCU UR5, c[0x0][0x388] ;  /* 0x00007100ff0577ac */ /* 0x000e240008000800 */
[----:B0-----:R-:W-:-:S13]  /*0020*/  ISETP.LT.AND P0, PT, RZ, UR5, PT ;  /* 0x00000005ff007c0c */ /* 0x001fda000bf01270 */
[----:B------:R-:W-:Y:S05]  /*0030*/  @!P0 EXIT ;  /* 0x000000000000894d */ /* 0x000fea0003800000 */
[----:B------:R-:W0:Y:S01]  /*0040*/  S2R R0, SR_CTAID.X ;  /* 0x0000000000007919 */ /* 0x000e220000002500 */
[----:B------:R-:W0:Y:S01]  /*0050*/  LDCU UR4, c[0x0][0x360] ;  /* 0x00006c00ff0477ac */ /* 0x000e220008000800 */
[----:B------:R-:W0:Y:S02]  /*0060*/  S2R R3, SR_TID.X ;  /* 0x0000000000037919 */ /* 0x000e240000002100 */
[----:B0-----:R-:W-:-:S05]  /*0070*/  IMAD R0, R0, UR4, R3 ;  /* 0x0000000400007c24 */ /* 0x001fca000f8e0203 */
[----:B------:R-:W-:-:S13]  /*0080*/  ISETP.GE.AND P0, PT, R0, UR5, PT ;  /* 0x0000000500007c0c */ /* 0x000fda000bf06270 */
[----:B------:R-:W-:Y:S05]  /*0090*/  @P0 EXIT ;  /* 0x000000000000094d */ /* 0x000fea0003800000 */
[----:B------:R-:W0:Y:S01]  /*00a0*/  LDC R3, c[0x0][0x3a8] ;  /* 0x0000ea00ff037b82 */ /* 0x000e220000000800 */
[----:B------:R-:W1:Y:S01]  /*00b0*/  LDCU.128 UR8, c[0x0][0x390] ;  /* 0x00007200ff0877ac */ /* 0x000e620008000c00 */
[----:B------:R-:W2:Y:S06]  /*00c0*/  LDCU.64 UR4, c[0x0][0x358] ;  /* 0x00006b00ff0477ac */ /* 0x000eac0008000a00 */
[----:B------:R-:W2:Y:S01]  /*00d0*/  LDC.64 R6, c[0x0][0x3a0] ;  /* 0x0000e800ff067b82 */ /* 0x000ea20000000a00 */
[----:B------:R-:W3:Y:S01]  /*00e0*/  LDCU.64 UR6, c[0x0][0x380] ;  /* 0x00007000ff0677ac */ /* 0x000ee20008000a00 */
[----:B0-----:R-:W-:-:S04]  /*00f0*/  IMAD R2, R3, 0x64190, R0 ;  /* 0x0006419003027824 */ /* 0x001fc800078e0200 */
[----:B------:R-:W-:-:S05]  /*0100*/  IMAD.SHL.U32 R2, R2, 0x8, RZ ;  /* 0x0000000802027824 */ /* 0x000fca00078e00ff */
[----:B-1----:R-:W-:-:S04]  /*0110*/  IADD3 R4, P0, PT, R2, UR8, RZ ;  /* 0x0000000802047c10 */ /* 0x002fc8000ff1e0ff */
[----:B------:R-:W-:Y:S02]  /*0120*/  LEA.HI.X.SX32 R5, R2, UR9, 0x1, P0 ;  /* 0x0000000902057c11 */ /* 0x000fe400080f0eff */
[----:B--2---:R-:W3:Y:S04]  /*0130*/  LDG.E.64.CONSTANT R2, desc[UR4][R6.64+0x350] ;  /* 0x0003500406027981 */ /* 0x004ee8000c1e9b00 */
[----:B------:R-:W3:Y:S01]  /*0140*/  LDG.E.64.CONSTANT R4, desc[UR4][R4.64+-0x320c80] ;  /* 0xcdf3800404047981 */ /* 0x000ee2000c1e9b00 */
[----:B------:R-:W-:-:S05]  /*0150*/  IMAD.SHL.U32 R0, R0, 0x8, RZ ;  /* 0x0000000800007824 */ /* 0x000fca00078e00ff */
[----:B------:R-:W-:-:S04]  /*0160*/  IADD3 R8, P0, PT, R0, UR10, RZ ;  /* 0x0000000a00087c10 */ /* 0x000fc8000ff1e0ff */
[----:B------:R-:W-:Y:S01]  /*0170*/  LEA.HI.X.SX32 R9, R0, UR11, 0x1, P0 ;  /* 0x0000000b00097c11 */ /* 0x000fe200080f0eff */
[----:B---3--:R-:W-:-:S07]  /*0180*/  DFMA R2, R4, UR6, R2 ;  /* 0x0000000604027c2b */ /* 0x008fce0008000002 */
[----:B------:R-:W-:Y:S01]  /*0190*/  STG.E.64 desc[UR4][R8.64], R2 ;  /* 0x0000000208007986 */ /* 0x000fe2000c101b04 */
[----:B------:R-:W-:Y:S05]  /*01a0*/  EXIT ;  /* 0x000000000000794d */ /* 0x000fea0003800000 */
.L_x_0:
[----:B------:R-:W-:-:S00]  /*01b0*/  BRA `(.L_x_0) ;  /* 0xfffffffc00fc7947 */ /* 0x000fc0000383ffff */
[----:B------:R-:W-:-:S00]  /*01c0*/  NOP ;  /* 0x0000000000007918 */ /* 0x000fc00000000000 */
        /* <DEDUP_REMOVED lines=11> */
.L_x_1:


//--------------------- .nv.shared.reserved.0     --------------------------
	.section	.nv.shared.reserved.0,"aw",@nobits
	.weak		__nv_reservedSMEM_offset_0_alias
	.size		__nv_reservedSMEM_offset_0_alias, 0, 64
	.other		__nv_reservedSMEM_offset_0_alias,@"STO_CUDA_RESERVED_SHARED STV_DEFAULT"
__nv_reservedSMEM_offset_0_alias:
	.zero		0
	.zero		64


//--------------------- .nv.constant0.sethlm_acc_$ck_L1769_1 --------------------------
	.section	.nv.constant0.sethlm_acc_$ck_L1769_1,"a",@progbits
	.sectionflags	@""
	.align	4
.nv.constant0.sethlm_acc_$ck_L1769_1:
	.zero		940


//--------------------- SYMBOLS --------------------------

	.type		.nv.reservedSmem.offset0,@object
	.size		.nv.reservedSmem.offset0,0x4
